//
// Generated by NVIDIA NVVM Compiler
//
// Compiler Build ID: CL-36424714
// Cuda compilation tools, release 13.0, V13.0.88
// Based on NVVM 20.0.0
//

.version 9.0
.target sm_100
.address_size 64

	// .globl	_Z6LE2BWFPKdS0_S0_PKiS0_Pd

.visible .entry _Z6LE2BWFPKdS0_S0_PKiS0_Pd(
	.param .u64 .ptr .align 1 _Z6LE2BWFPKdS0_S0_PKiS0_Pd_param_0,
	.param .u64 .ptr .align 1 _Z6LE2BWFPKdS0_S0_PKiS0_Pd_param_1,
	.param .u64 .ptr .align 1 _Z6LE2BWFPKdS0_S0_PKiS0_Pd_param_2,
	.param .u64 .ptr .align 1 _Z6LE2BWFPKdS0_S0_PKiS0_Pd_param_3,
	.param .u64 .ptr .align 1 _Z6LE2BWFPKdS0_S0_PKiS0_Pd_param_4,
	.param .u64 .ptr .align 1 _Z6LE2BWFPKdS0_S0_PKiS0_Pd_param_5
)
{
	.reg .pred 	%p<6>;
	.reg .b32 	%r<27>;
	.reg .b32 	%f<3>;
	.reg .b64 	%rd<19>;
	.reg .b64 	%fd<39>;

	ld.param.u64 	%rd7, [_Z6LE2BWFPKdS0_S0_PKiS0_Pd_param_0];
	ld.param.u64 	%rd8, [_Z6LE2BWFPKdS0_S0_PKiS0_Pd_param_1];
	ld.param.u64 	%rd9, [_Z6LE2BWFPKdS0_S0_PKiS0_Pd_param_2];
	ld.param.u64 	%rd11, [_Z6LE2BWFPKdS0_S0_PKiS0_Pd_param_3];
	ld.param.u64 	%rd12, [_Z6LE2BWFPKdS0_S0_PKiS0_Pd_param_4];
	ld.param.u64 	%rd10, [_Z6LE2BWFPKdS0_S0_PKiS0_Pd_param_5];
	cvta.to.global.u64 	%rd1, %rd12;
	cvta.to.global.u64 	%rd2, %rd11;
	mov.u32 	%r9, %ctaid.x;
	mov.u32 	%r1, %ntid.x;
	mov.u32 	%r10, %tid.x;
	mad.lo.s32 	%r26, %r9, %r1, %r10;
	ld.global.u32 	%r11, [%rd2];
	setp.ge.s32 	%p1, %r26, %r11;
	@%p1 bra 	$L__BB0_6;
	mov.u32 	%r12, %nctaid.x;
	mul.lo.s32 	%r3, %r1, %r12;
	cvta.to.global.u64 	%rd3, %rd8;
	cvta.to.global.u64 	%rd4, %rd7;
	cvta.to.global.u64 	%rd5, %rd9;
	cvta.to.global.u64 	%rd6, %rd10;
$L__BB0_2:
	ld.global.f64 	%fd7, [%rd1+8];
	mul.wide.s32 	%rd13, %r26, 8;
	add.s64 	%rd14, %rd3, %rd13;
	ld.global.f64 	%fd8, [%rd14];
	mul.f64 	%fd1, %fd7, %fd8;
	ld.global.f64 	%fd9, [%rd1+16];
	neg.f64 	%fd10, %fd9;
	mul.f64 	%fd11, %fd8, %fd10;
	mul.f64 	%fd2, %fd8, %fd11;
	fma.rn.f64 	%fd12, %fd2, 0d3FF71547652B82FE, 0d4338000000000000;
	{
	.reg .b32 %temp; 
	mov.b64 	{%r5, %temp}, %fd12;
	}
	mov.f64 	%fd13, 0dC338000000000000;
	add.rn.f64 	%fd14, %fd12, %fd13;
	fma.rn.f64 	%fd15, %fd14, 0dBFE62E42FEFA39EF, %fd2;
	fma.rn.f64 	%fd16, %fd14, 0dBC7ABC9E3B39803F, %fd15;
	fma.rn.f64 	%fd17, %fd16, 0d3E5ADE1569CE2BDF, 0d3E928AF3FCA213EA;
	fma.rn.f64 	%fd18, %fd17, %fd16, 0d3EC71DEE62401315;
	fma.rn.f64 	%fd19, %fd18, %fd16, 0d3EFA01997C89EB71;
	fma.rn.f64 	%fd20, %fd19, %fd16, 0d3F2A01A014761F65;
	fma.rn.f64 	%fd21, %fd20, %fd16, 0d3F56C16C1852B7AF;
	fma.rn.f64 	%fd22, %fd21, %fd16, 0d3F81111111122322;
	fma.rn.f64 	%fd23, %fd22, %fd16, 0d3FA55555555502A1;
	fma.rn.f64 	%fd24, %fd23, %fd16, 0d3FC5555555555511;
	fma.rn.f64 	%fd25, %fd24, %fd16, 0d3FE000000000000B;
	fma.rn.f64 	%fd26, %fd25, %fd16, 0d3FF0000000000000;
	fma.rn.f64 	%fd27, %fd26, %fd16, 0d3FF0000000000000;
	{
	.reg .b32 %temp; 
	mov.b64 	{%r6, %temp}, %fd27;
	}
	{
	.reg .b32 %temp; 
	mov.b64 	{%temp, %r7}, %fd27;
	}
	shl.b32 	%r13, %r5, 20;
	add.s32 	%r14, %r13, %r7;
	mov.b64 	%fd38, {%r6, %r14};
	{
	.reg .b32 %temp; 
	mov.b64 	{%temp, %r15}, %fd2;
	}
	mov.b32 	%f2, %r15;
	abs.f32 	%f1, %f2;
	setp.lt.f32 	%p2, %f1, 0f4086232B;
	@%p2 bra 	$L__BB0_5;
	setp.lt.f64 	%p3, %fd2, 0d0000000000000000;
	add.f64 	%fd28, %fd2, 0d7FF0000000000000;
	selp.f64 	%fd38, 0d0000000000000000, %fd28, %p3;
	setp.geu.f32 	%p4, %f1, 0f40874800;
	@%p4 bra 	$L__BB0_5;
	shr.u32 	%r16, %r5, 31;
	add.s32 	%r17, %r5, %r16;
	shr.s32 	%r18, %r17, 1;
	shl.b32 	%r19, %r18, 20;
	add.s32 	%r20, %r7, %r19;
	mov.b64 	%fd29, {%r6, %r20};
	sub.s32 	%r21, %r5, %r18;
	shl.b32 	%r22, %r21, 20;
	add.s32 	%r23, %r22, 1072693248;
	mov.b32 	%r24, 0;
	mov.b64 	%fd30, {%r24, %r23};
	mul.f64 	%fd38, %fd30, %fd29;
$L__BB0_5:
	add.f64 	%fd31, %fd1, %fd38;
	ld.global.f64 	%fd32, [%rd1];
	add.f64 	%fd33, %fd31, %fd32;
	add.s64 	%rd16, %rd4, %rd13;
	ld.global.f64 	%fd34, [%rd16];
	add.s64 	%rd17, %rd5, %rd13;
	ld.global.f64 	%fd35, [%rd17];
	mul.f64 	%fd36, %fd34, %fd35;
	mul.f64 	%fd37, %fd33, %fd36;
	add.s64 	%rd18, %rd6, %rd13;
	st.global.f64 	[%rd18], %fd37;
	add.s32 	%r26, %r26, %r3;
	ld.global.u32 	%r25, [%rd2];
	setp.lt.s32 	%p5, %r26, %r25;
	@%p5 bra 	$L__BB0_2;
$L__BB0_6:
	ret;

}


// ===== COMPILED SASS (sm_100) =====

	.target	sm_100

	.elftype	@"ET_EXEC"


//--------------------- .note.nv.tkinfo           --------------------------
	.section	.note.nv.tkinfo,"",@"SHT_NOTE"
	.sectionflags	@"SHF_NOTE_NV_TKINFO"
	.tkinfo
        /*0018*/ 	.word	0x00000002
        /*0030*/ 	.string	""
        /*0030*/ 	.string	"ptxas"
        /*0030*/ 	.string	"Cuda compilation tools, release 13.0, V13.0.88"
        /*0030*/ 	.string	"Build cuda_13.0.r13.0/compiler.36424714_0"
        /*0030*/ 	.string	"-arch sm_100 -m 64 "



//--------------------- .note.nv.cuinfo           --------------------------
	.section	.note.nv.cuinfo,"",@"SHT_NOTE"
	.sectionflags	@"SHF_NOTE_NV_CUINFO"
        /*0018*/ 	.short	0x0002
        /*001a*/ 	.short	0x0064
        /*001c*/ 	.short	0x0082
	.zero		2


//--------------------- .nv.info                  --------------------------
	.section	.nv.info,"",@"SHT_CUDA_INFO"
	.align	4


	//----- nvinfo : EIATTR_REGCOUNT
	.align		4
        /*0000*/ 	.byte	0x04, 0x2f
        /*0002*/ 	.short	(.L_1 - .L_0)
	.align		4
.L_0:
        /*0004*/ 	.word	index@(_Z6LE2BWFPKdS0_S0_PKiS0_Pd)
        /*0008*/ 	.word	0x0000001e


	//----- nvinfo : EIATTR_FRAME_SIZE
	.align		4
.L_1:
        /*000c*/ 	.byte	0x04, 0x11
        /*000e*/ 	.short	(.L_3 - .L_2)
	.align		4
.L_2:
        /*0010*/ 	.word	index@(_Z6LE2BWFPKdS0_S0_PKiS0_Pd)
        /*0014*/ 	.word	0x00000000


	//----- nvinfo : EIATTR_MIN_STACK_SIZE
	.align		4
.L_3:
        /*0018*/ 	.byte	0x04, 0x12
        /*001a*/ 	.short	(.L_5 - .L_4)
	.align		4
.L_4:
        /*001c*/ 	.word	index@(_Z6LE2BWFPKdS0_S0_PKiS0_Pd)
        /*0020*/ 	.word	0x00000000
.L_5:


//--------------------- .nv.compat                --------------------------
	.section	.nv.compat,"",@"SHT_CUDA_COMPAT_INFO"
	.align	4
        /*0000*/ 	.byte	0x02, 0x09, 0x00, 0x00, 0x02, 0x02, 0x01, 0x00, 0x02, 0x05, 0x05, 0x00, 0x03, 0x07, 0x01, 0x01
        /*0010*/ 	.byte	0x02, 0x03, 0x00, 0x00, 0x02, 0x06, 0x01, 0x00, 0x04, 0x0b, 0x08, 0x00, 0x01, 0x00, 0x00, 0x00
        /*0020*/ 	.byte	0x00, 0x00, 0x00, 0x00


//--------------------- .nv.info._Z6LE2BWFPKdS0_S0_PKiS0_Pd --------------------------
	.section	.nv.info._Z6LE2BWFPKdS0_S0_PKiS0_Pd,"",@"SHT_CUDA_INFO"
	.sectionflags	@""
	.align	4


	//----- nvinfo : EIATTR_CUDA_API_VERSION
	.align		4
        /*0000*/ 	.byte	0x04, 0x37
        /*0002*/ 	.short	(.L_7 - .L_6)
.L_6:
        /*0004*/ 	.word	0x00000082


	//----- nvinfo : EIATTR_KPARAM_INFO
	.align		4
.L_7:
        /*0008*/ 	.byte	0x04, 0x17
        /*000a*/ 	.short	(.L_9 - .L_8)
.L_8:
        /*000c*/ 	.word	0x00000000
        /*0010*/ 	.short	0x0005
        /*0012*/ 	.short	0x0028
        /*0014*/ 	.byte	0x00, 0xf5, 0x21, 0x00


	//----- nvinfo : EIATTR_KPARAM_INFO
	.align		4
.L_9:
        /*0018*/ 	.byte	0x04, 0x17
        /*001a*/ 	.short	(.L_11 - .L_10)
.L_10:
        /*001c*/ 	.word	0x00000000
        /*0020*/ 	.short	0x0004
        /*0022*/ 	.short	0x0020
        /*0024*/ 	.byte	0x00, 0xf5, 0x21, 0x00


	//----- nvinfo : EIATTR_KPARAM_INFO
	.align		4
.L_11:
        /*0028*/ 	.byte	0x04, 0x17
        /*002a*/ 	.short	(.L_13 - .L_12)
.L_12:
        /*002c*/ 	.word	0x00000000
        /*0030*/ 	.short	0x0003
        /*0032*/ 	.short	0x0018
        /*0034*/ 	.byte	0x00, 0xf5, 0x21, 0x00


	//----- nvinfo : EIATTR_KPARAM_INFO
	.align		4
.L_13:
        /*0038*/ 	.byte	0x04, 0x17
        /*003a*/ 	.short	(.L_15 - .L_14)
.L_14:
        /*003c*/ 	.word	0x00000000
        /*0040*/ 	.short	0x0002
        /*0042*/ 	.short	0x0010
        /*0044*/ 	.byte	0x00, 0xf5, 0x21, 0x00


	//----- nvinfo : EIATTR_KPARAM_INFO
	.align		4
.L_15:
        /*0048*/ 	.byte	0x04, 0x17
        /*004a*/ 	.short	(.L_17 - .L_16)
.L_16:
        /*004c*/ 	.word	0x00000000
        /*0050*/ 	.short	0x0001
        /*0052*/ 	.short	0x0008
        /*0054*/ 	.byte	0x00, 0xf5, 0x21, 0x00


	//----- nvinfo : EIATTR_KPARAM_INFO
	.align		4
.L_17:
        /*0058*/ 	.byte	0x04, 0x17
        /*005a*/ 	.short	(.L_19 - .L_18)
.L_18:
        /*005c*/ 	.word	0x00000000
        /*0060*/ 	.short	0x0000
        /*0062*/ 	.short	0x0000
        /*0064*/ 	.byte	0x00, 0xf5, 0x21, 0x00


	//----- nvinfo : EIATTR_SPARSE_MMA_MASK
	.align		4
.L_19:
        /*0068*/ 	.byte	0x03, 0x50
        /*006a*/ 	.short	0x0000


	//----- nvinfo : EIATTR_MAXREG_COUNT
	.align		4
        /*006c*/ 	.byte	0x03, 0x1b
        /*006e*/ 	.short	0x00ff


	//----- nvinfo : EIATTR_MERCURY_ISA_VERSION
	.align		4
        /*0070*/ 	.byte	0x03, 0x5f
        /*0072*/ 	.short	0x0101


	//----- nvinfo : EIATTR_VRC_CTA_INIT_COUNT
	.align		4
        /*0074*/ 	.byte	0x02, 0x4a
	.zero		1
	.zero		1


	//----- nvinfo : EIATTR_EXIT_INSTR_OFFSETS
	.align		4
        /*0078*/ 	.byte	0x04, 0x1c
        /*007a*/ 	.short	(.L_21 - .L_20)


	//   ....[0]....
.L_20:
        /*007c*/ 	.word	0x00000090


	//   ....[1]....
        /*0080*/ 	.word	0x00000620


	//----- nvinfo : EIATTR_CRS_STACK_SIZE
	.align		4
.L_21:
        /*0084*/ 	.byte	0x04, 0x1e
        /*0086*/ 	.short	(.L_23 - .L_22)
.L_22:
        /*0088*/ 	.word	0x00000000


	//----- nvinfo : EIATTR_CBANK_PARAM_SIZE
	.align		4
.L_23:
        /*008c*/ 	.byte	0x03, 0x19
        /*008e*/ 	.short	0x0030


	//----- nvinfo : EIATTR_PARAM_CBANK
	.align		4
        /*0090*/ 	.byte	0x04, 0x0a
        /*0092*/ 	.short	(.L_25 - .L_24)
	.align		4
.L_24:
        /*0094*/ 	.word	index@(.nv.constant0._Z6LE2BWFPKdS0_S0_PKiS0_Pd)
        /*0098*/ 	.short	0x0380
        /*009a*/ 	.short	0x0030


	//----- nvinfo : EIATTR_SW_WAR
	.align		4
.L_25:
        /*009c*/ 	.byte	0x04, 0x36
        /*009e*/ 	.short	(.L_27 - .L_26)
.L_26:
        /*00a0*/ 	.word	0x00000008
.L_27:


//--------------------- .nv.callgraph             --------------------------
	.section	.nv.callgraph,"",@"SHT_CUDA_CALLGRAPH"
	.align	4
	.sectionentsize	8
	.align		4
        /*0000*/ 	.word	0x00000000
	.align		4
        /*0004*/ 	.word	0xffffffff
	.align		4
        /*0008*/ 	.word	0x00000000
	.align		4
        /*000c*/ 	.word	0xfffffffe
	.align		4
        /*0010*/ 	.word	0x00000000
	.align		4
        /*0014*/ 	.word	0xfffffffd
	.align		4
        /*0018*/ 	.word	0x00000000
	.align		4
        /*001c*/ 	.word	0xfffffffc


//--------------------- .text._Z6LE2BWFPKdS0_S0_PKiS0_Pd --------------------------
	.section	.text._Z6LE2BWFPKdS0_S0_PKiS0_Pd,"ax",@progbits
	.align	128
        .global         _Z6LE2BWFPKdS0_S0_PKiS0_Pd
        .type           _Z6LE2BWFPKdS0_S0_PKiS0_Pd,@function
        .size           _Z6LE2BWFPKdS0_S0_PKiS0_Pd,(.L_x_4 - _Z6LE2BWFPKdS0_S0_PKiS0_Pd)
        .other          _Z6LE2BWFPKdS0_S0_PKiS0_Pd,@"STO_CUDA_ENTRY STV_DEFAULT"
_Z6LE2BWFPKdS0_S0_PKiS0_Pd:
.text._Z6LE2BWFPKdS0_S0_PKiS0_Pd:
[----:B------:R-:W-:Y:S08]  /*0000*/  LDC R1, c[0x0][0x37c] ;  /* 0x0000df00ff017b82 */ /* 0x000ff00000000800 */
[----:B------:R-:W0:Y:S01]  /*0010*/  LDC.64 R2, c[0x0][0x398] ;  /* 0x0000e600ff027b82 */ /* 0x000e220000000a00 */
[----:B------:R-:W0:Y:S02]  /*0020*/  LDCU.64 UR4, c[0x0][0x358] ;  /* 0x00006b00ff0477ac */ /* 0x000e240008000a00 */
[----:B0-----:R-:W2:Y:S05]  /*0030*/  LDG.E R0, desc[UR4][R2.64] ;  /* 0x0000000402007981 */ /* 0x001eaa000c1e1900 */
[----:B------:R-:W0:Y:S01]  /*0040*/  S2UR UR6, SR_CTAID.X ;  /* 0x00000000000679c3 */ /* 0x000e220000002500 */
[----:B------:R-:W0:Y:S07]  /*0050*/  S2R R23, SR_TID.X ;  /* 0x0000000000177919 */ /* 0x000e2e0000002100 */
[----:B------:R-:W0:Y:S02]  /*0060*/  LDC R14, c[0x0][0x360] ;  /* 0x0000d800ff0e7b82 */ /* 0x000e240000000800 */
[----:B0-----:R-:W-:-:S05]  /*0070*/  IMAD R23, R14, UR6, R23 ;  /* 0x000000060e177c24 */ /* 0x001fca000f8e0217 */
[----:B--2---:R-:W-:-:S13]  /*0080*/  ISETP.GE.AND P0, PT, R23, R0, PT ;  /* 0x000000001700720c */ /* 0x004fda0003f06270 */
[----:B------:R-:W-:Y:S05]  /*0090*/  @P0 EXIT ;  /* 0x000000000000094d */ /* 0x000fea0003800000 */
[----:B------:R-:W0:Y:S01]  /*00a0*/  LDC.64 R4, c[0x0][0x3a0] ;  /* 0x0000e800ff047b82 */ /* 0x000e220000000a00 */
[----:B------:R-:W1:Y:S07]  /*00b0*/  LDCU UR6, c[0x0][0x370] ;  /* 0x00006e00ff0677ac */ /* 0x000e6e0008000800 */
[----:B------:R-:W2:Y:S08]  /*00c0*/  LDC.64 R6, c[0x0][0x388] ;  /* 0x0000e200ff067b82 */ /* 0x000eb00000000a00 */
[----:B------:R-:W3:Y:S01]  /*00d0*/  LDC.64 R8, c[0x0][0x380] ;  /* 0x0000e000ff087b82 */ /* 0x000ee20000000a00 */
[----:B-1----:R-:W-:-:S07]  /*00e0*/  IMAD R0, R14, UR6, RZ ;  /* 0x000000060e007c24 */ /* 0x002fce000f8e02ff */
[----:B------:R-:W1:Y:S08]  /*00f0*/  LDC.64 R10, c[0x0][0x390] ;  /* 0x0000e400ff0a7b82 */ /* 0x000e700000000a00 */
[----:B------:R-:W4:Y:S02]  /*0100*/  LDC.64 R12, c[0x0][0x3a8] ;  /* 0x0000ea00ff0c7b82 */ /* 0x000f240000000a00 */
.L_x_2:
[----:B--2---:R-:W-:Y:S01]  /*0110*/  IMAD.WIDE R14, R23, 0x8, R6 ;  /* 0x00000008170e7825 */ /* 0x004fe200078e0206 */
[----:B0-----:R-:W2:Y:S04]  /*0120*/  LDG.E.64 R18, desc[UR4][R4.64+0x10] ;  /* 0x0000100404127981 */ /* 0x001ea8000c1e1b00 */
[----:B------:R0:W5:Y:S04]  /*0130*/  LDG.E.64 R16, desc[UR4][R4.64+0x8] ;  /* 0x0000080404107981 */ /* 0x000168000c1e1b00 */
[----:B------:R-:W2:Y:S01]  /*0140*/  LDG.E.64 R14, desc[UR4][R14.64] ;  /* 0x000000040e0e7981 */ /* 0x000ea2000c1e1b00 */
[----:B------:R-:W-:-:S02]  /*0150*/  IMAD.MOV.U32 R20, RZ, RZ, 0x652b82fe ;  /* 0x652b82feff147424 */ /* 0x000fc400078e00ff */
[----:B------:R-:W-:Y:S01]  /*0160*/  IMAD.MOV.U32 R21, RZ, RZ, 0x3ff71547 ;  /* 0x3ff71547ff157424 */ /* 0x000fe200078e00ff */
[----:B------:R-:W-:Y:S01]  /*0170*/  UMOV UR6, 0xfefa39ef ;  /* 0xfefa39ef00067882 */ /* 0x000fe20000000000 */
[----:B------:R-:W-:Y:S01]  /*0180*/  UMOV UR7, 0x3fe62e42 ;  /* 0x3fe62e4200077882 */ /* 0x000fe20000000000 */
[----:B------:R-:W-:Y:S01]  /*0190*/  BSSY.RECONVERGENT B0, `(.L_x_0) ;  /* 0x0000038000007945 */ /* 0x000fe20003800200 */
[----:B--2---:R-:W-:-:S08]  /*01a0*/  DMUL R18, R14, -R18 ;  /* 0x800000120e127228 */ /* 0x004fd00000000000 */
[----:B------:R-:W-:-:S08]  /*01b0*/  DMUL R18, R14, R18 ;  /* 0x000000120e127228 */ /* 0x000fd00000000000 */
[----:B------:R-:W-:-:S08]  /*01c0*/  DFMA R20, R18, R20, 6.75539944105574400000e+15 ;  /* 0x433800001214742b */ /* 0x000fd00000000014 */
[----:B------:R-:W-:-:S08]  /*01d0*/  DADD R26, R20, -6.75539944105574400000e+15 ;  /* 0xc3380000141a7429 */ /* 0x000fd00000000000 */
[----:B------:R-:W-:Y:S01]  /*01e0*/  DFMA R24, R26, -UR6, R18 ;  /* 0x800000061a187c2b */ /* 0x000fe20008000012 */
[----:B------:R-:W-:Y:S01]  /*01f0*/  UMOV UR6, 0x3b39803f ;  /* 0x3b39803f00067882 */ /* 0x000fe20000000000 */
[----:B------:R-:W-:-:S06]  /*0200*/  UMOV UR7, 0x3c7abc9e ;  /* 0x3c7abc9e00077882 */ /* 0x000fcc0000000000 */
[----:B------:R-:W-:Y:S01]  /*0210*/  DFMA R26, R26, -UR6, R24 ;  /* 0x800000061a1a7c2b */ /* 0x000fe20008000018 */
[----:B------:R-:W-:Y:S01]  /*0220*/  MOV R24, 0xfca213ea ;  /* 0xfca213ea00187802 */ /* 0x000fe20000000f00 */
[----:B------:R-:W-:Y:S01]  /*0230*/  IMAD.MOV.U32 R25, RZ, RZ, 0x3e928af3 ;  /* 0x3e928af3ff197424 */ /* 0x000fe200078e00ff */
[----:B------:R-:W-:Y:S01]  /*0240*/  UMOV UR6, 0x69ce2bdf ;  /* 0x69ce2bdf00067882 */ /* 0x000fe20000000000 */
[----:B------:R-:W-:-:S04]  /*0250*/  UMOV UR7, 0x3e5ade15 ;  /* 0x3e5ade1500077882 */ /* 0x000fc80000000000 */
[----:B------:R-:W-:Y:S01]  /*0260*/  DFMA R24, R26, UR6, R24 ;  /* 0x000000061a187c2b */ /* 0x000fe20008000018 */
[----:B------:R-:W-:Y:S01]  /*0270*/  UMOV UR6, 0x62401315 ;  /* 0x6240131500067882 */ /* 0x000fe20000000000 */
[----:B------:R-:W-:-:S06]  /*0280*/  UMOV UR7, 0x3ec71dee ;  /* 0x3ec71dee00077882 */ /* 0x000fcc0000000000 */
[----:B------:R-:W-:Y:S01]  /*0290*/  DFMA R24, R26, R24, UR6 ;  /* 0x000000061a187e2b */ /* 0x000fe20008000018 */
        /* <DEDUP_REMOVED lines=21> */
[----:B------:R-:W-:-:S07]  /*03f0*/  FSETP.GEU.AND P0, PT, |R19|, 4.1917929649353027344, PT ;  /* 0x4086232b1300780b */ /* 0x000fce0003f0e200 */
[----:B------:R-:W-:-:S08]  /*0400*/  DFMA R24, R26, R24, 1 ;  /* 0x3ff000001a18742b */ /* 0x000fd00000000018 */
[----:B------:R-:W-:-:S10]  /*0410*/  DFMA R26, R26, R24, 1 ;  /* 0x3ff000001a1a742b */ /* 0x000fd40000000018 */
[----:B------:R-:W-:Y:S01]  /*0420*/  LEA R25, R20, R27, 0x14 ;  /* 0x0000001b14197211 */ /* 0x000fe200078ea0ff */
[----:B------:R-:W-:Y:S01]  /*0430*/  IMAD.MOV.U32 R24, RZ, RZ, R26 ;  /* 0x000000ffff187224 */ /* 0x000fe200078e001a */
[----:B0-----:R-:W-:Y:S06]  /*0440*/  @!P0 BRA `(.L_x_1) ;  /* 0x0000000000308947 */ /* 0x001fec0003800000 */
[----:B------:R-:W-:Y:S01]  /*0450*/  FSETP.GEU.AND P1, PT, |R19|, 4.2275390625, PT ;  /* 0x408748001300780b */ /* 0x000fe20003f2e200 */
[C---:B------:R-:W-:Y:S02]  /*0460*/  DSETP.GEU.AND P0, PT, R18.reuse, RZ, PT ;  /* 0x000000ff1200722a */ /* 0x040fe40003f0e000 */
[----:B------:R-:W-:-:S10]  /*0470*/  DADD R18, R18, +INF ;  /* 0x7ff0000012127429 */ /* 0x000fd40000000000 */
[----:B------:R-:W-:Y:S02]  /*0480*/  @!P1 LEA.HI R21, R20, R20, RZ, 0x1 ;  /* 0x0000001414159211 */ /* 0x000fe400078f08ff */
[----:B------:R-:W-:Y:S02]  /*0490*/  FSEL R24, R18, RZ, P0 ;  /* 0x000000ff12187208 */ /* 0x000fe40000000000 */
[----:B------:R-:W-:Y:S02]  /*04a0*/  @!P1 SHF.R.S32.HI R21, RZ, 0x1, R21 ;  /* 0x00000001ff159819 */ /* 0x000fe40000011415 */
[----:B------:R-:W-:Y:S02]  /*04b0*/  FSEL R25, R19, RZ, P0 ;  /* 0x000000ff13197208 */ /* 0x000fe40000000000 */
[----:B------:R-:W-:Y:S01]  /*04c0*/  @!P1 IADD3 R20, PT, PT, R20, -R21, RZ ;  /* 0x8000001514149210 */ /* 0x000fe20007ffe0ff */
[----:B------:R-:W-:Y:S01]  /*04d0*/  @!P1 IMAD R27, R21, 0x100000, R27 ;  /* 0x00100000151b9824 */ /* 0x000fe200078e021b */
[----:B------:R-:W-:-:S02]  /*04e0*/  @!P1 MOV R18, RZ ;  /* 0x000000ff00129202 */ /* 0x000fc40000000f00 */
[----:B------:R-:W-:-:S06]  /*04f0*/  @!P1 LEA R19, R20, 0x3ff00000, 0x14 ;  /* 0x3ff0000014139811 */ /* 0x000fcc00078ea0ff */
[----:B------:R-:W-:-:S11]  /*0500*/  @!P1 DMUL R24, R26, R18 ;  /* 0x000000121a189228 */ /* 0x000fd60000000000 */
.L_x_1:
[----:B------:R-:W-:Y:S05]  /*0510*/  BSYNC.RECONVERGENT B0 ;  /* 0x0000000000007941 */ /* 0x000fea0003800200 */
.L_x_0:
[C---:B---3--:R-:W-:Y:S01]  /*0520*/  IMAD.WIDE R20, R23.reuse, 0x8, R8 ;  /* 0x0000000817147825 */ /* 0x048fe200078e0208 */
[----:B------:R-:W2:Y:S03]  /*0530*/  LDG.E.64 R18, desc[UR4][R4.64] ;  /* 0x0000000404127981 */ /* 0x000ea6000c1e1b00 */
[----:B-1----:R-:W-:Y:S02]  /*0540*/  IMAD.WIDE R26, R23, 0x8, R10 ;  /* 0x00000008171a7825 */ /* 0x002fe400078e020a */
[----:B------:R-:W3:Y:S04]  /*0550*/  LDG.E.64 R20, desc[UR4][R20.64] ;  /* 0x0000000414147981 */ /* 0x000ee8000c1e1b00 */
[----:B------:R-:W3:Y:S01]  /*0560*/  LDG.E.64 R26, desc[UR4][R26.64] ;  /* 0x000000041a1a7981 */ /* 0x000ee2000c1e1b00 */
[----:B-----5:R-:W-:-:S08]  /*0570*/  DMUL R16, R16, R14 ;  /* 0x0000000e10107228 */ /* 0x020fd00000000000 */
[----:B------:R-:W-:Y:S01]  /*0580*/  DADD R24, R16, R24 ;  /* 0x0000000010187229 */ /* 0x000fe20000000018 */
[----:B----4-:R-:W-:-:S07]  /*0590*/  IMAD.WIDE R16, R23, 0x8, R12 ;  /* 0x0000000817107825 */ /* 0x010fce00078e020c */
[----:B--2---:R-:W-:Y:S02]  /*05a0*/  DADD R18, R24, R18 ;  /* 0x0000000018127229 */ /* 0x004fe40000000012 */
[----:B---3--:R-:W-:-:S08]  /*05b0*/  DMUL R14, R20, R26 ;  /* 0x0000001a140e7228 */ /* 0x008fd00000000000 */
[----:B------:R-:W-:-:S07]  /*05c0*/  DMUL R14, R18, R14 ;  /* 0x0000000e120e7228 */ /* 0x000fce0000000000 */
[----:B------:R0:W-:Y:S04]  /*05d0*/  STG.E.64 desc[UR4][R16.64], R14 ;  /* 0x0000000e10007986 */ /* 0x0001e8000c101b04 */
[----:B------:R-:W2:Y:S01]  /*05e0*/  LDG.E R18, desc[UR4][R2.64] ;  /* 0x0000000402127981 */ /* 0x000ea2000c1e1900 */
[----:B------:R-:W-:-:S05]  /*05f0*/  IMAD.IADD R23, R0, 0x1, R23 ;  /* 0x0000000100177824 */ /* 0x000fca00078e0217 */
[----:B--2---:R-:W-:-:S13]  /*0600*/  ISETP.GE.AND P0, PT, R23, R18, PT ;  /* 0x000000121700720c */ /* 0x004fda0003f06270 */
[----:B0-----:R-:W-:Y:S05]  /*0610*/  @!P0 BRA `(.L_x_2) ;  /* 0xfffffff800bc8947 */ /* 0x001fea000383ffff */
[----:B------:R-:W-:Y:S05]  /*0620*/  EXIT ;  /* 0x000000000000794d */ /* 0x000fea0003800000 */
.L_x_3:
[----:B------:R-:W-:-:S00]  /*0630*/  BRA `(.L_x_3) ;  /* 0xfffffffc00fc7947 */ /* 0x000fc0000383ffff */
[----:B------:R-:W-:-:S00]  /*0640*/  NOP ;  /* 0x0000000000007918 */ /* 0x000fc00000000000 */
        /* <DEDUP_REMOVED lines=11> */
.L_x_4:


//--------------------- .nv.shared.reserved.0     --------------------------
	.section	.nv.shared.reserved.0,"aw",@nobits
	.weak		__nv_reservedSMEM_offset_0_alias
	.size		__nv_reservedSMEM_offset_0_alias, 0, 64
	.other		__nv_reservedSMEM_offset_0_alias,@"STO_CUDA_RESERVED_SHARED STV_DEFAULT"
__nv_reservedSMEM_offset_0_alias:
	.zero		0
	.zero		64


//--------------------- .nv.constant0._Z6LE2BWFPKdS0_S0_PKiS0_Pd --------------------------
	.section	.nv.constant0._Z6LE2BWFPKdS0_S0_PKiS0_Pd,"a",@progbits
	.sectionflags	@""
	.align	4
.nv.constant0._Z6LE2BWFPKdS0_S0_PKiS0_Pd:
	.zero		944


//--------------------- SYMBOLS --------------------------

	.type		.nv.reservedSmem.offset0,@object
	.size		.nv.reservedSmem.offset0,0x4
